//
// Generated by NVIDIA NVVM Compiler
//
// Compiler Build ID: CL-36424714
// Cuda compilation tools, release 13.0, V13.0.88
// Based on NVVM 20.0.0
//

.version 9.0
.target sm_100
.address_size 64

	// .globl	_Z12mat_multiplyPiS_i

.visible .entry _Z12mat_multiplyPiS_i(
	.param .u64 .ptr .align 1 _Z12mat_multiplyPiS_i_param_0,
	.param .u64 .ptr .align 1 _Z12mat_multiplyPiS_i_param_1,
	.param .u32 _Z12mat_multiplyPiS_i_param_2
)
{
	.reg .pred 	%p<2>;
	.reg .b32 	%r<9>;
	.reg .b64 	%rd<9>;

	ld.param.u64 	%rd1, [_Z12mat_multiplyPiS_i_param_0];
	ld.param.u64 	%rd2, [_Z12mat_multiplyPiS_i_param_1];
	ld.param.u32 	%r3, [_Z12mat_multiplyPiS_i_param_2];
	mov.u32 	%r1, %ctaid.x;
	mov.u32 	%r2, %tid.x;
	max.s32 	%r4, %r1, %r2;
	setp.ge.s32 	%p1, %r4, %r3;
	@%p1 bra 	$L__BB0_2;
	cvta.to.global.u64 	%rd3, %rd2;
	cvta.to.global.u64 	%rd4, %rd1;
	mad.lo.s32 	%r5, %r3, %r1, %r2;
	mul.wide.u32 	%rd5, %r2, 4;
	add.s64 	%rd6, %rd3, %rd5;
	ld.global.u32 	%r6, [%rd6];
	mul.wide.u32 	%rd7, %r5, 4;
	add.s64 	%rd8, %rd4, %rd7;
	ld.global.u32 	%r7, [%rd8];
	mul.lo.s32 	%r8, %r7, %r6;
	st.global.u32 	[%rd8], %r8;
$L__BB0_2:
	ret;

}


// ===== COMPILED SASS (sm_100) =====

	.target	sm_100

	.elftype	@"ET_EXEC"


//--------------------- .note.nv.tkinfo           --------------------------
	.section	.note.nv.tkinfo,"",@"SHT_NOTE"
	.sectionflags	@"SHF_NOTE_NV_TKINFO"
	.tkinfo
        /*0018*/ 	.word	0x00000002
        /*0030*/ 	.string	""
        /*0030*/ 	.string	"ptxas"
        /*0030*/ 	.string	"Cuda compilation tools, release 13.0, V13.0.88"
        /*0030*/ 	.string	"Build cuda_13.0.r13.0/compiler.36424714_0"
        /*0030*/ 	.string	"-arch sm_100 -m 64 "



//--------------------- .note.nv.cuinfo           --------------------------
	.section	.note.nv.cuinfo,"",@"SHT_NOTE"
	.sectionflags	@"SHF_NOTE_NV_CUINFO"
        /*0018*/ 	.short	0x0002
        /*001a*/ 	.short	0x0064
        /*001c*/ 	.short	0x0082
	.zero		2


//--------------------- .nv.info                  --------------------------
	.section	.nv.info,"",@"SHT_CUDA_INFO"
	.align	4


	//----- nvinfo : EIATTR_REGCOUNT
	.align		4
        /*0000*/ 	.byte	0x04, 0x2f
        /*0002*/ 	.short	(.L_1 - .L_0)
	.align		4
.L_0:
        /*0004*/ 	.word	index@(_Z12mat_multiplyPiS_i)
        /*0008*/ 	.word	0x0000000c


	//----- nvinfo : EIATTR_FRAME_SIZE
	.align		4
.L_1:
        /*000c*/ 	.byte	0x04, 0x11
        /*000e*/ 	.short	(.L_3 - .L_2)
	.align		4
.L_2:
        /*0010*/ 	.word	index@(_Z12mat_multiplyPiS_i)
        /*0014*/ 	.word	0x00000000


	//----- nvinfo : EIATTR_MIN_STACK_SIZE
	.align		4
.L_3:
        /*0018*/ 	.byte	0x04, 0x12
        /*001a*/ 	.short	(.L_5 - .L_4)
	.align		4
.L_4:
        /*001c*/ 	.word	index@(_Z12mat_multiplyPiS_i)
        /*0020*/ 	.word	0x00000000
.L_5:


//--------------------- .nv.compat                --------------------------
	.section	.nv.compat,"",@"SHT_CUDA_COMPAT_INFO"
	.align	4
        /*0000*/ 	.byte	0x02, 0x09, 0x00, 0x00, 0x02, 0x02, 0x01, 0x00, 0x02, 0x05, 0x05, 0x00, 0x03, 0x07, 0x01, 0x01
        /*0010*/ 	.byte	0x02, 0x03, 0x00, 0x00, 0x02, 0x06, 0x01, 0x00, 0x04, 0x0b, 0x08, 0x00, 0x09, 0x00, 0x00, 0x00
        /*0020*/ 	.byte	0x00, 0x00, 0x00, 0x00


//--------------------- .nv.info._Z12mat_multiplyPiS_i --------------------------
	.section	.nv.info._Z12mat_multiplyPiS_i,"",@"SHT_CUDA_INFO"
	.sectionflags	@""
	.align	4


	//----- nvinfo : EIATTR_CUDA_API_VERSION
	.align		4
        /*0000*/ 	.byte	0x04, 0x37
        /*0002*/ 	.short	(.L_7 - .L_6)
.L_6:
        /*0004*/ 	.word	0x00000082


	//----- nvinfo : EIATTR_KPARAM_INFO
	.align		4
.L_7:
        /*0008*/ 	.byte	0x04, 0x17
        /*000a*/ 	.short	(.L_9 - .L_8)
.L_8:
        /*000c*/ 	.word	0x00000000
        /*0010*/ 	.short	0x0002
        /*0012*/ 	.short	0x0010
        /*0014*/ 	.byte	0x00, 0xf0, 0x11, 0x00


	//----- nvinfo : EIATTR_KPARAM_INFO
	.align		4
.L_9:
        /*0018*/ 	.byte	0x04, 0x17
        /*001a*/ 	.short	(.L_11 - .L_10)
.L_10:
        /*001c*/ 	.word	0x00000000
        /*0020*/ 	.short	0x0001
        /*0022*/ 	.short	0x0008
        /*0024*/ 	.byte	0x00, 0xf5, 0x21, 0x00


	//----- nvinfo : EIATTR_KPARAM_INFO
	.align		4
.L_11:
        /*0028*/ 	.byte	0x04, 0x17
        /*002a*/ 	.short	(.L_13 - .L_12)
.L_12:
        /*002c*/ 	.word	0x00000000
        /*0030*/ 	.short	0x0000
        /*0032*/ 	.short	0x0000
        /*0034*/ 	.byte	0x00, 0xf5, 0x21, 0x00


	//----- nvinfo : EIATTR_SPARSE_MMA_MASK
	.align		4
.L_13:
        /*0038*/ 	.byte	0x03, 0x50
        /*003a*/ 	.short	0x0000


	//----- nvinfo : EIATTR_MAXREG_COUNT
	.align		4
        /*003c*/ 	.byte	0x03, 0x1b
        /*003e*/ 	.short	0x00ff


	//----- nvinfo : EIATTR_MERCURY_ISA_VERSION
	.align		4
        /*0040*/ 	.byte	0x03, 0x5f
        /*0042*/ 	.short	0x0101


	//----- nvinfo : EIATTR_VRC_CTA_INIT_COUNT
	.align		4
        /*0044*/ 	.byte	0x02, 0x4a
	.zero		1
	.zero		1


	//----- nvinfo : EIATTR_EXIT_INSTR_OFFSETS
	.align		4
        /*0048*/ 	.byte	0x04, 0x1c
        /*004a*/ 	.short	(.L_15 - .L_14)


	//   ....[0]....
.L_14:
        /*004c*/ 	.word	0x00000060


	//   ....[1]....
        /*0050*/ 	.word	0x00000110


	//----- nvinfo : EIATTR_CBANK_PARAM_SIZE
	.align		4
.L_15:
        /*0054*/ 	.byte	0x03, 0x19
        /*0056*/ 	.short	0x0014


	//----- nvinfo : EIATTR_PARAM_CBANK
	.align		4
        /*0058*/ 	.byte	0x04, 0x0a
        /*005a*/ 	.short	(.L_17 - .L_16)
	.align		4
.L_16:
        /*005c*/ 	.word	index@(.nv.constant0._Z12mat_multiplyPiS_i)
        /*0060*/ 	.short	0x0380
        /*0062*/ 	.short	0x0014


	//----- nvinfo : EIATTR_SW_WAR
	.align		4
.L_17:
        /*0064*/ 	.byte	0x04, 0x36
        /*0066*/ 	.short	(.L_19 - .L_18)
.L_18:
        /*0068*/ 	.word	0x00000008
.L_19:


//--------------------- .nv.callgraph             --------------------------
	.section	.nv.callgraph,"",@"SHT_CUDA_CALLGRAPH"
	.align	4
	.sectionentsize	8
	.align		4
        /*0000*/ 	.word	0x00000000
	.align		4
        /*0004*/ 	.word	0xffffffff
	.align		4
        /*0008*/ 	.word	0x00000000
	.align		4
        /*000c*/ 	.word	0xfffffffe
	.align		4
        /*0010*/ 	.word	0x00000000
	.align		4
        /*0014*/ 	.word	0xfffffffd
	.align		4
        /*0018*/ 	.word	0x00000000
	.align		4
        /*001c*/ 	.word	0xfffffffc


//--------------------- .text._Z12mat_multiplyPiS_i --------------------------
	.section	.text._Z12mat_multiplyPiS_i,"ax",@progbits
	.align	128
        .global         _Z12mat_multiplyPiS_i
        .type           _Z12mat_multiplyPiS_i,@function
        .size           _Z12mat_multiplyPiS_i,(.L_x_1 - _Z12mat_multiplyPiS_i)
        .other          _Z12mat_multiplyPiS_i,@"STO_CUDA_ENTRY STV_DEFAULT"
_Z12mat_multiplyPiS_i:
.text._Z12mat_multiplyPiS_i:
[----:B------:R-:W-:Y:S01]  /*0000*/  LDC R1, c[0x0][0x37c] ;  /* 0x0000df00ff017b82 */ /* 0x000fe20000000800 */
[----:B------:R-:W0:Y:S07]  /*0010*/  S2R R9, SR_TID.X ;  /* 0x0000000000097919 */ /* 0x000e2e0000002100 */
[----:B------:R-:W0:Y:S08]  /*0020*/  S2UR UR6, SR_CTAID.X ;  /* 0x00000000000679c3 */ /* 0x000e300000002500 */
[----:B------:R-:W1:Y:S01]  /*0030*/  LDC R7, c[0x0][0x390] ;  /* 0x0000e400ff077b82 */ /* 0x000e620000000800 */
[----:B0-----:R-:W-:-:S04]  /*0040*/  VIMNMX R0, PT, PT, R9, UR6, !PT ;  /* 0x0000000609007c48 */ /* 0x001fc8000ffe0100 */
[----:B-1----:R-:W-:-:S13]  /*0050*/  ISETP.GE.AND P0, PT, R0, R7, PT ;  /* 0x000000070000720c */ /* 0x002fda0003f06270 */
[----:B------:R-:W-:Y:S05]  /*0060*/  @P0 EXIT ;  /* 0x000000000000094d */ /* 0x000fea0003800000 */
[----:B------:R-:W0:Y:S01]  /*0070*/  LDC.64 R2, c[0x0][0x388] ;  /* 0x0000e200ff027b82 */ /* 0x000e220000000a00 */
[----:B------:R-:W1:Y:S01]  /*0080*/  LDCU.64 UR4, c[0x0][0x358] ;  /* 0x00006b00ff0477ac */ /* 0x000e620008000a00 */
[----:B------:R-:W-:-:S06]  /*0090*/  IMAD R7, R7, UR6, R9 ;  /* 0x0000000607077c24 */ /* 0x000fcc000f8e0209 */
[----:B------:R-:W2:Y:S01]  /*00a0*/  LDC.64 R4, c[0x0][0x380] ;  /* 0x0000e000ff047b82 */ /* 0x000ea20000000a00 */
[----:B0-----:R-:W-:-:S06]  /*00b0*/  IMAD.WIDE.U32 R2, R9, 0x4, R2 ;  /* 0x0000000409027825 */ /* 0x001fcc00078e0002 */
[----:B-1----:R-:W3:Y:S01]  /*00c0*/  LDG.E R2, desc[UR4][R2.64] ;  /* 0x0000000402027981 */ /* 0x002ee2000c1e1900 */
[----:B--2---:R-:W-:-:S05]  /*00d0*/  IMAD.WIDE.U32 R4, R7, 0x4, R4 ;  /* 0x0000000407047825 */ /* 0x004fca00078e0004 */
[----:B------:R-:W3:Y:S02]  /*00e0*/  LDG.E R7, desc[UR4][R4.64] ;  /* 0x0000000404077981 */ /* 0x000ee4000c1e1900 */
[----:B---3--:R-:W-:-:S05]  /*00f0*/  IMAD R7, R2, R7, RZ ;  /* 0x0000000702077224 */ /* 0x008fca00078e02ff */
[----:B------:R-:W-:Y:S01]  /*0100*/  STG.E desc[UR4][R4.64], R7 ;  /* 0x0000000704007986 */ /* 0x000fe2000c101904 */
[----:B------:R-:W-:Y:S05]  /*0110*/  EXIT ;  /* 0x000000000000794d */ /* 0x000fea0003800000 */
.L_x_0:
[----:B------:R-:W-:-:S00]  /*0120*/  BRA `(.L_x_0) ;  /* 0xfffffffc00fc7947 */ /* 0x000fc0000383ffff */
[----:B------:R-:W-:-:S00]  /*0130*/  NOP ;  /* 0x0000000000007918 */ /* 0x000fc00000000000 */
        /* <DEDUP_REMOVED lines=12> */
.L_x_1:


//--------------------- .nv.shared.reserved.0     --------------------------
	.section	.nv.shared.reserved.0,"aw",@nobits
	.weak		__nv_reservedSMEM_offset_0_alias
	.size		__nv_reservedSMEM_offset_0_alias, 0, 64
	.other		__nv_reservedSMEM_offset_0_alias,@"STO_CUDA_RESERVED_SHARED STV_DEFAULT"
__nv_reservedSMEM_offset_0_alias:
	.zero		0
	.zero		64


//--------------------- .nv.constant0._Z12mat_multiplyPiS_i --------------------------
	.section	.nv.constant0._Z12mat_multiplyPiS_i,"a",@progbits
	.sectionflags	@""
	.align	4
.nv.constant0._Z12mat_multiplyPiS_i:
	.zero		916


//--------------------- SYMBOLS --------------------------

	.type		.nv.reservedSmem.offset0,@object
	.size		.nv.reservedSmem.offset0,0x4
